	.headerflags	@"EF_CUDA_TEXMODE_UNIFIED EF_CUDA_64BIT_ADDRESS EF_CUDA_ACCELERATORS EF_CUDA_SM90 EF_CUDA_VIRTUAL_SM(EF_CUDA_SM90)"
	.elftype	@"ET_EXEC"


//--------------------- .nv.info                  --------------------------
	.section	.nv.info,"",@"SHT_CUDA_INFO"
	.align	4


	//----- nvinfo : EIATTR_REGCOUNT
	.align		4
        /*0000*/ 	.byte	0x04, 0x2f
        /*0002*/ 	.short	(.L_1 - .L_0)
	.align		4
.L_0:
        /*0004*/ 	.word	index@(triton_poi_fused_convolution_relu_44)
        /*0008*/ 	.word	0x0000000c


	//----- nvinfo : EIATTR_MIN_STACK_SIZE
	.align		4
.L_1:
        /*000c*/ 	.byte	0x04, 0x12
        /*000e*/ 	.short	(.L_3 - .L_2)
	.align		4
.L_2:
        /*0010*/ 	.word	index@(triton_poi_fused_convolution_relu_44)
        /*0014*/ 	.word	0x00000000


	//----- nvinfo : EIATTR_FRAME_SIZE
	.align		4
.L_3:
        /*0018*/ 	.byte	0x04, 0x11
        /*001a*/ 	.short	(.L_5 - .L_4)
	.align		4
.L_4:
        /*001c*/ 	.word	index@(triton_poi_fused_convolution_relu_44)
        /*0020*/ 	.word	0x00000000


	//----- nvinfo : EIATTR_MIN_STACK_SIZE
	.align		4
.L_5:
        /*0024*/ 	.byte	0x04, 0x12
        /*0026*/ 	.short	(.L_7 - .L_6)
	.align		4
.L_6:
        /*0028*/ 	.word	index@(triton_poi_fused_convolution_relu_44)
        /*002c*/ 	.word	0x00000000
.L_7:


//--------------------- .nv.info.triton_poi_fused_convolution_relu_44 --------------------------
	.section	.nv.info.triton_poi_fused_convolution_relu_44,"",@"SHT_CUDA_INFO"
	.sectionflags	@""
	.align	4


	//----- nvinfo : EIATTR_CUDA_API_VERSION
	.align		4
        /*0000*/ 	.byte	0x04, 0x37
        /*0002*/ 	.short	(.L_9 - .L_8)
.L_8:
        /*0004*/ 	.word	0x0000007c


	//----- nvinfo : EIATTR_KPARAM_INFO
	.align		4
.L_9:
        /*0008*/ 	.byte	0x04, 0x17
        /*000a*/ 	.short	(.L_11 - .L_10)
.L_10:
        /*000c*/ 	.word	0x00000000
        /*0010*/ 	.short	0x0002
        /*0012*/ 	.short	0x0010
        /*0014*/ 	.byte	0x00, 0xf0, 0x11, 0x00


	//----- nvinfo : EIATTR_KPARAM_INFO
	.align		4
.L_11:
        /*0018*/ 	.byte	0x04, 0x17
        /*001a*/ 	.short	(.L_13 - .L_12)
.L_12:
        /*001c*/ 	.word	0x00000000
        /*0020*/ 	.short	0x0001
        /*0022*/ 	.short	0x0008
        /*0024*/ 	.byte	0x00, 0xf4, 0x21, 0x00


	//----- nvinfo : EIATTR_KPARAM_INFO
	.align		4
.L_13:
        /*0028*/ 	.byte	0x04, 0x17
        /*002a*/ 	.short	(.L_15 - .L_14)
.L_14:
        /*002c*/ 	.word	0x00000000
        /*0030*/ 	.short	0x0000
        /*0032*/ 	.short	0x0000
        /*0034*/ 	.byte	0x00, 0xf4, 0x21, 0x00


	//----- nvinfo : EIATTR_SPARSE_MMA_MASK
	.align		4
.L_15:
        /*0038*/ 	.byte	0x03, 0x50
        /*003a*/ 	.short	0x0000


	//----- nvinfo : EIATTR_MAXREG_COUNT
	.align		4
        /*003c*/ 	.byte	0x03, 0x1b
        /*003e*/ 	.short	0x00ff


	//----- nvinfo : EIATTR_EXIT_INSTR_OFFSETS
	.align		4
        /*0040*/ 	.byte	0x04, 0x1c
        /*0042*/ 	.short	(.L_17 - .L_16)


	//   ....[0]....
.L_16:
        /*0044*/ 	.word	0x000001b0


	//   ....[1]....
        /*0048*/ 	.word	0x000001d0


	//----- nvinfo : EIATTR_REQNTID
	.align		4
.L_17:
        /*004c*/ 	.byte	0x04, 0x10
        /*004e*/ 	.short	(.L_19 - .L_18)
.L_18:
        /*0050*/ 	.word	0x00000080
        /*0054*/ 	.word	0x00000001
        /*0058*/ 	.word	0x00000001


	//----- nvinfo : EIATTR_CBANK_PARAM_SIZE
	.align		4
.L_19:
        /*005c*/ 	.byte	0x03, 0x19
        /*005e*/ 	.short	0x0014


	//----- nvinfo : EIATTR_PARAM_CBANK
	.align		4
        /*0060*/ 	.byte	0x04, 0x0a
        /*0062*/ 	.short	(.L_21 - .L_20)
	.align		4
.L_20:
        /*0064*/ 	.word	index@(.nv.constant0.triton_poi_fused_convolution_relu_44)
        /*0068*/ 	.short	0x0210
        /*006a*/ 	.short	0x0014


	//----- nvinfo : EIATTR_SW_WAR
	.align		4
.L_21:
        /*006c*/ 	.byte	0x04, 0x36
        /*006e*/ 	.short	(.L_23 - .L_22)
.L_22:
        /*0070*/ 	.word	0x00000008
.L_23:


//--------------------- .nv.callgraph             --------------------------
	.section	.nv.callgraph,"",@"SHT_CUDA_CALLGRAPH"
	.align	4
	.sectionentsize	8
	.align		4
        /*0000*/ 	.word	0x00000000
	.align		4
        /*0004*/ 	.word	0xffffffff
	.align		4
        /*0008*/ 	.word	0x00000000
	.align		4
        /*000c*/ 	.word	0xfffffffe
	.align		4
        /*0010*/ 	.word	0x00000000
	.align		4
        /*0014*/ 	.word	0xfffffffd
	.align		4
        /*0018*/ 	.word	0x00000000
	.align		4
        /*001c*/ 	.word	0xfffffffc


//--------------------- .text.triton_poi_fused_convolution_relu_44 --------------------------
	.section	.text.triton_poi_fused_convolution_relu_44,"ax",@progbits
	.align	128
        .global         triton_poi_fused_convolution_relu_44
        .type           triton_poi_fused_convolution_relu_44,@function
        .size           triton_poi_fused_convolution_relu_44,(.L_x_1 - triton_poi_fused_convolution_relu_44)
        .other          triton_poi_fused_convolution_relu_44,@"STO_CUDA_ENTRY STV_DEFAULT"
triton_poi_fused_convolution_relu_44:
.text.triton_poi_fused_convolution_relu_44:
[----:B------:R-:W0:Y:S02]  /*0000*/  LDC R1, c[0x0][0x28] ;  /* 0x00000a00ff017b82 */ /* 0x000e240000000800 */
[----:B------:R-:W1:Y:S01]  /*0010*/  S2R R0, SR_TID.X ;  /* 0x0000000000007919 */ /* 0x000e620000002100 */
[----:B------:R-:W2:Y:S01]  /*0020*/  LDC.64 R2, c[0x0][0x210] ;  /* 0x00008400ff027b82 */ /* 0x000ea20000000a00 */
[----:B------:R-:W-:Y:S01]  /*0030*/  ULDC.64 UR4, c[0x0][0x208] ;  /* 0x0000820000047ab9 */ /* 0x000fe20000000a00 */
[----:B------:R-:W3:Y:S06]  /*0040*/  S2R R7, SR_CTAID.X ;  /* 0x0000000000077919 */ /* 0x000eec0000002500 */
[----:B------:R-:W4:Y:S01]  /*0050*/  LDC.64 R4, c[0x0][0x218] ;  /* 0x00008600ff047b82 */ /* 0x000f220000000a00 */
[----:B-1----:R-:W-:Y:S01]  /*0060*/  IMAD.SHL.U32 R0, R0, 0x2, RZ ;  /* 0x0000000200007824 */ /* 0x002fe200078e00ff */
[----:B---3--:R-:W-:-:S04]  /*0070*/  SHF.R.S32.HI R6, RZ, 0x17, R7 ;  /* 0x00000017ff067819 */ /* 0x008fc80000011407 */
[----:B------:R-:W-:-:S05]  /*0080*/  LOP3.LUT R0, R0, 0xfe, RZ, 0xc0, !PT ;  /* 0x000000fe00007812 */ /* 0x000fca00078ec0ff */
[----:B------:R-:W-:Y:S01]  /*0090*/  IMAD R7, R7, 0x100, R0 ;  /* 0x0000010007077824 */ /* 0x000fe200078e0200 */
[----:B------:R-:W-:-:S03]  /*00a0*/  SGXT R0, R6, 0x1 ;  /* 0x000000010600781a */ /* 0x000fc60000000200 */
[C---:B--2---:R-:W-:Y:S01]  /*00b0*/  IMAD.WIDE R2, R7.reuse, 0x4, R2 ;  /* 0x0000000407027825 */ /* 0x044fe200078e0202 */
[----:B------:R-:W-:Y:S02]  /*00c0*/  LEA.HI R0, R0, R7, RZ, 0x7 ;  /* 0x0000000700007211 */ /* 0x000fe400078f38ff */
[----:B------:R-:W-:Y:S02]  /*00d0*/  ISETP.GE.AND P2, PT, R7, 0x200, PT ;  /* 0x000002000700780c */ /* 0x000fe40003f46270 */
[----:B------:R-:W-:-:S05]  /*00e0*/  LOP3.LUT R0, R0, 0xffffff80, RZ, 0xc0, !PT ;  /* 0xffffff8000007812 */ /* 0x000fca00078ec0ff */
[----:B------:R-:W-:Y:S01]  /*00f0*/  IMAD.IADD R9, R7, 0x1, -R0 ;  /* 0x0000000107097824 */ /* 0x000fe200078e0a00 */
[----:B------:R-:W-:-:S03]  /*0100*/  CS2R R6, SRZ ;  /* 0x0000000000067805 */ /* 0x000fc6000001ff00 */
[----:B----4-:R-:W-:Y:S01]  /*0110*/  IMAD.WIDE R4, R9, 0x4, R4 ;  /* 0x0000000409047825 */ /* 0x010fe200078e0204 */
[----:B------:R-:W-:Y:S02]  /*0120*/  CS2R R8, SRZ ;  /* 0x0000000000087805 */ /* 0x000fe4000001ff00 */
[----:B------:R-:W2:Y:S04]  /*0130*/  @!P2 LDG.E.64 R6, desc[UR4][R2.64] ;  /* 0x000000040206a981 */ /* 0x000ea8000c1e1b00 */
[----:B------:R-:W2:Y:S02]  /*0140*/  @!P2 LDG.E.EL.64 R8, desc[UR4][R4.64] ;  /* 0x000000040408a981 */ /* 0x000ea4000c2e1b00 */
[----:B--2---:R-:W-:Y:S01]  /*0150*/  FSETP.GEU.AND P0, PT, R6, -R8, PT ;  /* 0x800000080600720b */ /* 0x004fe20003f0e000 */
[----:B------:R-:W-:Y:S01]  /*0160*/  FADD R6, R8, R6 ;  /* 0x0000000608067221 */ /* 0x000fe20000000000 */
[----:B------:R-:W-:Y:S01]  /*0170*/  FADD R0, R9, R7 ;  /* 0x0000000709007221 */ /* 0x000fe20000000000 */
[----:B------:R-:W-:-:S03]  /*0180*/  FSETP.GEU.AND P1, PT, R7, -R9, PT ;  /* 0x800000090700720b */ /* 0x000fc60003f2e000 */
[----:B------:R-:W-:Y:S02]  /*0190*/  FSEL R6, R6, RZ, P0 ;  /* 0x000000ff06067208 */ /* 0x000fe40000000000 */
[----:B------:R-:W-:Y:S01]  /*01a0*/  FSEL R7, R0, RZ, P1 ;  /* 0x000000ff00077208 */ /* 0x000fe20000800000 */
[----:B------:R-:W-:Y:S07]  /*01b0*/  @P2 EXIT ;  /* 0x000000000000294d */ /* 0x000fee0003800000 */
[----:B------:R-:W-:Y:S01]  /*01c0*/  STG.E.64 desc[UR4][R2.64], R6 ;  /* 0x0000000602007986 */ /* 0x000fe2000c101b04 */
[----:B------:R-:W-:Y:S05]  /*01d0*/  EXIT ;  /* 0x000000000000794d */ /* 0x000fea0003800000 */
.L_x_0:
[----:B------:R-:W-:-:S00]  /*01e0*/  BRA `(.L_x_0) ;  /* 0xfffffffc00fc7947 */ /* 0x000fc0000383ffff */
[----:B------:R-:W-:-:S00]  /*01f0*/  NOP ;  /* 0x0000000000007918 */ /* 0x000fc00000000000 */
        /* <DEDUP_REMOVED lines=8> */
.L_x_1:


//--------------------- .nv.constant0.triton_poi_fused_convolution_relu_44 --------------------------
	.section	.nv.constant0.triton_poi_fused_convolution_relu_44,"a",@progbits
	.sectionflags	@""
	.align	4
.nv.constant0.triton_poi_fused_convolution_relu_44:
	.zero		548
